//
// Generated by NVIDIA NVVM Compiler
//
// Compiler Build ID: CL-36424714
// Cuda compilation tools, release 13.0, V13.0.88
// Based on NVVM 20.0.0
//

.version 9.0
.target sm_100
.address_size 64

	// .globl	_Z14booleNumKernelPyj

.visible .entry _Z14booleNumKernelPyj(
	.param .u64 .ptr .align 1 _Z14booleNumKernelPyj_param_0,
	.param .u32 _Z14booleNumKernelPyj_param_1
)
{
	.reg .pred 	%p<6>;
	.reg .b32 	%r<9>;
	.reg .b64 	%rd<19>;

	ld.param.u64 	%rd8, [_Z14booleNumKernelPyj_param_0];
	ld.param.u32 	%r2, [_Z14booleNumKernelPyj_param_1];
	mov.u32 	%r3, %ctaid.x;
	mov.u32 	%r4, %ntid.x;
	mov.u32 	%r5, %tid.x;
	mad.lo.s32 	%r1, %r3, %r4, %r5;
	setp.ge.u32 	%p1, %r1, %r2;
	@%p1 bra 	$L__BB0_9;
	cvta.to.global.u64 	%rd9, %rd8;
	mul.wide.u32 	%rd10, %r1, 8;
	add.s64 	%rd1, %rd9, %rd10;
	ld.global.u64 	%rd2, [%rd1];
	setp.lt.u64 	%p2, %rd2, 4;
	@%p2 bra 	$L__BB0_9;
	mov.b64 	%rd17, 2;
	cvt.u32.u64 	%r7, %rd2;
	bra.uni 	$L__BB0_4;
$L__BB0_3:
	add.s64 	%rd3, %rd17, 1;
	mad.lo.s64 	%rd14, %rd17, %rd17, %rd17;
	add.s64 	%rd15, %rd14, %rd3;
	setp.gt.u64 	%p5, %rd15, %rd2;
	mov.u64 	%rd17, %rd3;
	@%p5 bra 	$L__BB0_9;
$L__BB0_4:
	or.b64  	%rd12, %rd2, %rd17;
	and.b64  	%rd13, %rd12, -4294967296;
	setp.ne.s64 	%p3, %rd13, 0;
	@%p3 bra 	$L__BB0_6;
	cvt.u32.u64 	%r6, %rd17;
	rem.u32 	%r8, %r7, %r6;
	cvt.u64.u32 	%rd18, %r8;
	bra.uni 	$L__BB0_7;
$L__BB0_6:
	rem.u64 	%rd18, %rd2, %rd17;
$L__BB0_7:
	setp.ne.s64 	%p4, %rd18, 0;
	@%p4 bra 	$L__BB0_3;
	mov.b64 	%rd16, 0;
	st.global.u64 	[%rd1], %rd16;
$L__BB0_9:
	ret;

}


// ===== COMPILED SASS (sm_100) =====

	.target	sm_100

	.elftype	@"ET_EXEC"


//--------------------- .note.nv.tkinfo           --------------------------
	.section	.note.nv.tkinfo,"",@"SHT_NOTE"
	.sectionflags	@"SHF_NOTE_NV_TKINFO"
	.tkinfo
        /*0018*/ 	.word	0x00000002
        /*0030*/ 	.string	""
        /*0030*/ 	.string	"ptxas"
        /*0030*/ 	.string	"Cuda compilation tools, release 13.0, V13.0.88"
        /*0030*/ 	.string	"Build cuda_13.0.r13.0/compiler.36424714_0"
        /*0030*/ 	.string	"-arch sm_100 -m 64 "



//--------------------- .note.nv.cuinfo           --------------------------
	.section	.note.nv.cuinfo,"",@"SHT_NOTE"
	.sectionflags	@"SHF_NOTE_NV_CUINFO"
        /*0018*/ 	.short	0x0002
        /*001a*/ 	.short	0x0064
        /*001c*/ 	.short	0x0082
	.zero		2


//--------------------- .nv.info                  --------------------------
	.section	.nv.info,"",@"SHT_CUDA_INFO"
	.align	4


	//----- nvinfo : EIATTR_REGCOUNT
	.align		4
        /*0000*/ 	.byte	0x04, 0x2f
        /*0002*/ 	.short	(.L_1 - .L_0)
	.align		4
.L_0:
        /*0004*/ 	.word	index@(_Z14booleNumKernelPyj)
        /*0008*/ 	.word	0x00000014


	//----- nvinfo : EIATTR_FRAME_SIZE
	.align		4
.L_1:
        /*000c*/ 	.byte	0x04, 0x11
        /*000e*/ 	.short	(.L_3 - .L_2)
	.align		4
.L_2:
        /*0010*/ 	.word	index@($__internal_0_$__cuda_sm20_rem_u64)
        /*0014*/ 	.word	0x00000000


	//----- nvinfo : EIATTR_FRAME_SIZE
	.align		4
.L_3:
        /*0018*/ 	.byte	0x04, 0x11
        /*001a*/ 	.short	(.L_5 - .L_4)
	.align		4
.L_4:
        /*001c*/ 	.word	index@(_Z14booleNumKernelPyj)
        /*0020*/ 	.word	0x00000000


	//----- nvinfo : EIATTR_MIN_STACK_SIZE
	.align		4
.L_5:
        /*0024*/ 	.byte	0x04, 0x12
        /*0026*/ 	.short	(.L_7 - .L_6)
	.align		4
.L_6:
        /*0028*/ 	.word	index@(_Z14booleNumKernelPyj)
        /*002c*/ 	.word	0x00000000
.L_7:


//--------------------- .nv.compat                --------------------------
	.section	.nv.compat,"",@"SHT_CUDA_COMPAT_INFO"
	.align	4
        /*0000*/ 	.byte	0x02, 0x09, 0x00, 0x00, 0x02, 0x02, 0x01, 0x00, 0x02, 0x05, 0x05, 0x00, 0x03, 0x07, 0x01, 0x01
        /*0010*/ 	.byte	0x02, 0x03, 0x00, 0x00, 0x02, 0x06, 0x01, 0x00, 0x04, 0x0b, 0x08, 0x00, 0x09, 0x00, 0x00, 0x00
        /*0020*/ 	.byte	0x00, 0x00, 0x00, 0x00


//--------------------- .nv.info._Z14booleNumKernelPyj --------------------------
	.section	.nv.info._Z14booleNumKernelPyj,"",@"SHT_CUDA_INFO"
	.sectionflags	@""
	.align	4


	//----- nvinfo : EIATTR_CUDA_API_VERSION
	.align		4
        /*0000*/ 	.byte	0x04, 0x37
        /*0002*/ 	.short	(.L_9 - .L_8)
.L_8:
        /*0004*/ 	.word	0x00000082


	//----- nvinfo : EIATTR_KPARAM_INFO
	.align		4
.L_9:
        /*0008*/ 	.byte	0x04, 0x17
        /*000a*/ 	.short	(.L_11 - .L_10)
.L_10:
        /*000c*/ 	.word	0x00000000
        /*0010*/ 	.short	0x0001
        /*0012*/ 	.short	0x0008
        /*0014*/ 	.byte	0x00, 0xf0, 0x11, 0x00


	//----- nvinfo : EIATTR_KPARAM_INFO
	.align		4
.L_11:
        /*0018*/ 	.byte	0x04, 0x17
        /*001a*/ 	.short	(.L_13 - .L_12)
.L_12:
        /*001c*/ 	.word	0x00000000
        /*0020*/ 	.short	0x0000
        /*0022*/ 	.short	0x0000
        /*0024*/ 	.byte	0x00, 0xf5, 0x21, 0x00


	//----- nvinfo : EIATTR_SPARSE_MMA_MASK
	.align		4
.L_13:
        /*0028*/ 	.byte	0x03, 0x50
        /*002a*/ 	.short	0x0000


	//----- nvinfo : EIATTR_MAXREG_COUNT
	.align		4
        /*002c*/ 	.byte	0x03, 0x1b
        /*002e*/ 	.short	0x00ff


	//----- nvinfo : EIATTR_MERCURY_ISA_VERSION
	.align		4
        /*0030*/ 	.byte	0x03, 0x5f
        /*0032*/ 	.short	0x0101


	//----- nvinfo : EIATTR_VRC_CTA_INIT_COUNT
	.align		4
        /*0034*/ 	.byte	0x02, 0x4a
	.zero		1
	.zero		1


	//----- nvinfo : EIATTR_EXIT_INSTR_OFFSETS
	.align		4
        /*0038*/ 	.byte	0x04, 0x1c
        /*003a*/ 	.short	(.L_15 - .L_14)


	//   ....[0]....
.L_14:
        /*003c*/ 	.word	0x00000070


	//   ....[1]....
        /*0040*/ 	.word	0x000000e0


	//   ....[2]....
        /*0044*/ 	.word	0x000003b0


	//   ....[3]....
        /*0048*/ 	.word	0x00000400


	//----- nvinfo : EIATTR_CRS_STACK_SIZE
	.align		4
.L_15:
        /*004c*/ 	.byte	0x04, 0x1e
        /*004e*/ 	.short	(.L_17 - .L_16)
.L_16:
        /*0050*/ 	.word	0x00000000


	//----- nvinfo : EIATTR_CBANK_PARAM_SIZE
	.align		4
.L_17:
        /*0054*/ 	.byte	0x03, 0x19
        /*0056*/ 	.short	0x000c


	//----- nvinfo : EIATTR_PARAM_CBANK
	.align		4
        /*0058*/ 	.byte	0x04, 0x0a
        /*005a*/ 	.short	(.L_19 - .L_18)
	.align		4
.L_18:
        /*005c*/ 	.word	index@(.nv.constant0._Z14booleNumKernelPyj)
        /*0060*/ 	.short	0x0380
        /*0062*/ 	.short	0x000c


	//----- nvinfo : EIATTR_SW_WAR
	.align		4
.L_19:
        /*0064*/ 	.byte	0x04, 0x36
        /*0066*/ 	.short	(.L_21 - .L_20)
.L_20:
        /*0068*/ 	.word	0x00000008
.L_21:


//--------------------- .nv.callgraph             --------------------------
	.section	.nv.callgraph,"",@"SHT_CUDA_CALLGRAPH"
	.align	4
	.sectionentsize	8
	.align		4
        /*0000*/ 	.word	0x00000000
	.align		4
        /*0004*/ 	.word	0xffffffff
	.align		4
        /*0008*/ 	.word	0x00000000
	.align		4
        /*000c*/ 	.word	0xfffffffe
	.align		4
        /*0010*/ 	.word	0x00000000
	.align		4
        /*0014*/ 	.word	0xfffffffd
	.align		4
        /*0018*/ 	.word	0x00000000
	.align		4
        /*001c*/ 	.word	0xfffffffc


//--------------------- .text._Z14booleNumKernelPyj --------------------------
	.section	.text._Z14booleNumKernelPyj,"ax",@progbits
	.align	128
        .global         _Z14booleNumKernelPyj
        .type           _Z14booleNumKernelPyj,@function
        .size           _Z14booleNumKernelPyj,(.L_x_7 - _Z14booleNumKernelPyj)
        .other          _Z14booleNumKernelPyj,@"STO_CUDA_ENTRY STV_DEFAULT"
_Z14booleNumKernelPyj:
.text._Z14booleNumKernelPyj:
[----:B------:R-:W-:Y:S01]  /*0000*/  LDC R1, c[0x0][0x37c] ;  /* 0x0000df00ff017b82 */ /* 0x000fe20000000800 */
[----:B------:R-:W0:Y:S07]  /*0010*/  S2R R0, SR_TID.X ;  /* 0x0000000000007919 */ /* 0x000e2e0000002100 */
[----:B------:R-:W0:Y:S01]  /*0020*/  S2UR UR4, SR_CTAID.X ;  /* 0x00000000000479c3 */ /* 0x000e220000002500 */
[----:B------:R-:W1:Y:S07]  /*0030*/  LDCU UR5, c[0x0][0x388] ;  /* 0x00007100ff0577ac */ /* 0x000e6e0008000800 */
[----:B------:R-:W0:Y:S02]  /*0040*/  LDC R5, c[0x0][0x360] ;  /* 0x0000d800ff057b82 */ /* 0x000e240000000800 */
[----:B0-----:R-:W-:-:S05]  /*0050*/  IMAD R5, R5, UR4, R0 ;  /* 0x0000000405057c24 */ /* 0x001fca000f8e0200 */
[----:B-1----:R-:W-:-:S13]  /*0060*/  ISETP.GE.U32.AND P0, PT, R5, UR5, PT ;  /* 0x0000000505007c0c */ /* 0x002fda000bf06070 */
[----:B------:R-:W-:Y:S05]  /*0070*/  @P0 EXIT ;  /* 0x000000000000094d */ /* 0x000fea0003800000 */
[----:B------:R-:W0:Y:S01]  /*0080*/  LDC.64 R2, c[0x0][0x380] ;  /* 0x0000e000ff027b82 */ /* 0x000e220000000a00 */
[----:B------:R-:W1:Y:S01]  /*0090*/  LDCU.64 UR4, c[0x0][0x358] ;  /* 0x00006b00ff0477ac */ /* 0x000e620008000a00 */
[----:B0-----:R-:W-:-:S05]  /*00a0*/  IMAD.WIDE.U32 R2, R5, 0x8, R2 ;  /* 0x0000000805027825 */ /* 0x001fca00078e0002 */
[----:B-1----:R-:W2:Y:S02]  /*00b0*/  LDG.E.64 R4, desc[UR4][R2.64] ;  /* 0x0000000402047981 */ /* 0x002ea4000c1e1b00 */
[----:B--2---:R-:W-:-:S04]  /*00c0*/  ISETP.GE.U32.AND P0, PT, R4, 0x4, PT ;  /* 0x000000040400780c */ /* 0x004fc80003f06070 */
[----:B------:R-:W-:-:S13]  /*00d0*/  ISETP.GE.U32.AND.EX P0, PT, R5, RZ, PT, P0 ;  /* 0x000000ff0500720c */ /* 0x000fda0003f06100 */
[----:B------:R-:W-:Y:S05]  /*00e0*/  @!P0 EXIT ;  /* 0x000000000000894d */ /* 0x000fea0003800000 */
[----:B------:R-:W-:Y:S01]  /*00f0*/  BSSY.RECONVERGENT B0, `(.L_x_0) ;  /* 0x000002f000007945 */ /* 0x000fe20003800200 */
[----:B------:R-:W-:Y:S02]  /*0100*/  IMAD.MOV.U32 R7, RZ, RZ, 0x2 ;  /* 0x00000002ff077424 */ /* 0x000fe400078e00ff */
[----:B------:R-:W-:-:S07]  /*0110*/  IMAD.MOV.U32 R0, RZ, RZ, RZ ;  /* 0x000000ffff007224 */ /* 0x000fce00078e00ff */
.L_x_5:
[----:B------:R-:W-:Y:S01]  /*0120*/  LOP3.LUT R6, R5, R0, RZ, 0xfc, !PT ;  /* 0x0000000005067212 */ /* 0x000fe200078efcff */
[----:B------:R-:W-:Y:S03]  /*0130*/  BSSY.RECONVERGENT B1, `(.L_x_1) ;  /* 0x000001b000017945 */ /* 0x000fe60003800200 */
[----:B------:R-:W-:-:S13]  /*0140*/  ISETP.NE.U32.AND P0, PT, R6, RZ, PT ;  /* 0x000000ff0600720c */ /* 0x000fda0003f05070 */
[----:B------:R-:W-:Y:S05]  /*0150*/  @P0 BRA `(.L_x_2) ;  /* 0x0000000000500947 */ /* 0x000fea0003800000 */
[----:B------:R-:W0:Y:S01]  /*0160*/  I2F.U32.RP R6, R7 ;  /* 0x0000000700067306 */ /* 0x000e220000209000 */
[----:B------:R-:W-:-:S07]  /*0170*/  ISETP.NE.U32.AND P1, PT, R7, RZ, PT ;  /* 0x000000ff0700720c */ /* 0x000fce0003f25070 */
[----:B0-----:R-:W0:Y:S02]  /*0180*/  MUFU.RCP R6, R6 ;  /* 0x0000000600067308 */ /* 0x001e240000001000 */
[----:B0-----:R-:W-:-:S06]  /*0190*/  IADD3 R8, PT, PT, R6, 0xffffffe, RZ ;  /* 0x0ffffffe06087810 */ /* 0x001fcc0007ffe0ff */
[----:B------:R0:W1:Y:S02]  /*01a0*/  F2I.FTZ.U32.TRUNC.NTZ R9, R8 ;  /* 0x0000000800097305 */ /* 0x000064000021f000 */
[----:B0-----:R-:W-:Y:S02]  /*01b0*/  IMAD.MOV.U32 R8, RZ, RZ, RZ ;  /* 0x000000ffff087224 */ /* 0x001fe400078e00ff */
[----:B-1----:R-:W-:-:S04]  /*01c0*/  IMAD.MOV R10, RZ, RZ, -R9 ;  /* 0x000000ffff0a7224 */ /* 0x002fc800078e0a09 */
[----:B------:R-:W-:-:S04]  /*01d0*/  IMAD R11, R10, R7, RZ ;  /* 0x000000070a0b7224 */ /* 0x000fc800078e02ff */
[----:B------:R-:W-:-:S06]  /*01e0*/  IMAD.HI.U32 R9, R9, R11, R8 ;  /* 0x0000000b09097227 */ /* 0x000fcc00078e0008 */
[----:B------:R-:W-:-:S05]  /*01f0*/  IMAD.HI.U32 R9, R9, R4, RZ ;  /* 0x0000000409097227 */ /* 0x000fca00078e00ff */
[----:B------:R-:W-:-:S05]  /*0200*/  IADD3 R9, PT, PT, -R9, RZ, RZ ;  /* 0x000000ff09097210 */ /* 0x000fca0007ffe1ff */
[----:B------:R-:W-:-:S05]  /*0210*/  IMAD R10, R7, R9, R4 ;  /* 0x00000009070a7224 */ /* 0x000fca00078e0204 */
[----:B------:R-:W-:-:S13]  /*0220*/  ISETP.GE.U32.AND P0, PT, R10, R7, PT ;  /* 0x000000070a00720c */ /* 0x000fda0003f06070 */
[----:B------:R-:W-:-:S05]  /*0230*/  @P0 IMAD.IADD R10, R10, 0x1, -R7 ;  /* 0x000000010a0a0824 */ /* 0x000fca00078e0a07 */
[----:B------:R-:W-:-:S13]  /*0240*/  ISETP.GE.U32.AND P0, PT, R10, R7, PT ;  /* 0x000000070a00720c */ /* 0x000fda0003f06070 */
[----:B------:R-:W-:Y:S01]  /*0250*/  @P0 IMAD.IADD R10, R10, 0x1, -R7 ;  /* 0x000000010a0a0824 */ /* 0x000fe200078e0a07 */
[----:B------:R-:W-:-:S04]  /*0260*/  @!P1 LOP3.LUT R10, RZ, R7, RZ, 0x33, !PT ;  /* 0x00000007ff0a9212 */ /* 0x000fc800078e33ff */
[----:B------:R-:W-:-:S04]  /*0270*/  ISETP.NE.U32.AND P0, PT, R10, RZ, PT ;  /* 0x000000ff0a00720c */ /* 0x000fc80003f05070 */
[----:B------:R-:W-:Y:S01]  /*0280*/  ISETP.NE.AND.EX P0, PT, RZ, RZ, PT, P0 ;  /* 0x000000ffff00720c */ /* 0x000fe20003f05300 */
[----:B------:R-:W-:-:S12]  /*0290*/  BRA `(.L_x_3) ;  /* 0x0000000000107947 */ /* 0x000fd80003800000 */
.L_x_2:
[----:B------:R-:W-:-:S07]  /*02a0*/  MOV R6, 0x2c0 ;  /* 0x000002c000067802 */ /* 0x000fce0000000f00 */
[----:B------:R-:W-:Y:S05]  /*02b0*/  CALL.REL.NOINC `($__internal_0_$__cuda_sm20_rem_u64) ;  /* 0x0000000000547944 */ /* 0x000fea0003c00000 */
[----:B------:R-:W-:-:S04]  /*02c0*/  ISETP.NE.U32.AND P0, PT, R10, RZ, PT ;  /* 0x000000ff0a00720c */ /* 0x000fc80003f05070 */
[----:B------:R-:W-:-:S13]  /*02d0*/  ISETP.NE.AND.EX P0, PT, R11, RZ, PT, P0 ;  /* 0x000000ff0b00720c */ /* 0x000fda0003f05300 */
.L_x_3:
[----:B------:R-:W-:Y:S05]  /*02e0*/  BSYNC.RECONVERGENT B1 ;  /* 0x0000000000017941 */ /* 0x000fea0003800200 */
.L_x_1:
[----:B------:R-:W-:Y:S05]  /*02f0*/  @!P0 BRA `(.L_x_4) ;  /* 0x0000000000388947 */ /* 0x000fea0003800000 */
[-C--:B------:R-:W-:Y:S01]  /*0300*/  MOV R8, R7.reuse ;  /* 0x0000000700087202 */ /* 0x080fe20000000f00 */
[----:B------:R-:W-:Y:S01]  /*0310*/  IMAD.MOV.U32 R9, RZ, RZ, R0 ;  /* 0x000000ffff097224 */ /* 0x000fe200078e0000 */
[C---:B------:R-:W-:Y:S01]  /*0320*/  IADD3 R11, P0, PT, R7.reuse, 0x1, RZ ;  /* 0x00000001070b7810 */ /* 0x040fe20007f1e0ff */
[-C--:B------:R-:W-:Y:S02]  /*0330*/  IMAD R6, R0, R7.reuse, RZ ;  /* 0x0000000700067224 */ /* 0x080fe400078e02ff */
[----:B------:R-:W-:-:S04]  /*0340*/  IMAD.WIDE.U32 R8, R7, R7, R8 ;  /* 0x0000000707087225 */ /* 0x000fc800078e0008 */
[----:B------:R-:W-:Y:S02]  /*0350*/  IMAD R13, R7, R0, R6 ;  /* 0x00000000070d7224 */ /* 0x000fe400078e0206 */
[----:B------:R-:W-:Y:S01]  /*0360*/  IMAD.X R0, RZ, RZ, R0, P0 ;  /* 0x000000ffff007224 */ /* 0x000fe200000e0600 */
[----:B------:R-:W-:-:S04]  /*0370*/  IADD3 R7, P0, PT, R11, R8, RZ ;  /* 0x000000080b077210 */ /* 0x000fc80007f1e0ff */
[----:B------:R-:W-:Y:S02]  /*0380*/  IADD3.X R8, PT, PT, R0, R9, R13, P0, !PT ;  /* 0x0000000900087210 */ /* 0x000fe400007fe40d */
[----:B------:R-:W-:-:S04]  /*0390*/  ISETP.GT.U32.AND P0, PT, R7, R4, PT ;  /* 0x000000040700720c */ /* 0x000fc80003f04070 */
[----:B------:R-:W-:-:S13]  /*03a0*/  ISETP.GT.U32.AND.EX P0, PT, R8, R5, PT, P0 ;  /* 0x000000050800720c */ /* 0x000fda0003f04100 */
[----:B------:R-:W-:Y:S05]  /*03b0*/  @P0 EXIT ;  /* 0x000000000000094d */ /* 0x000fea0003800000 */
[----:B------:R-:W-:Y:S01]  /*03c0*/  MOV R7, R11 ;  /* 0x0000000b00077202 */ /* 0x000fe20000000f00 */
[----:B------:R-:W-:Y:S06]  /*03d0*/  BRA `(.L_x_5) ;  /* 0xfffffffc00507947 */ /* 0x000fec000383ffff */
.L_x_4:
[----:B------:R-:W-:Y:S05]  /*03e0*/  BSYNC.RECONVERGENT B0 ;  /* 0x0000000000007941 */ /* 0x000fea0003800200 */
.L_x_0:
[----:B------:R-:W-:Y:S01]  /*03f0*/  STG.E.64 desc[UR4][R2.64], RZ ;  /* 0x000000ff02007986 */ /* 0x000fe2000c101b04 */
[----:B------:R-:W-:Y:S05]  /*0400*/  EXIT ;  /* 0x000000000000794d */ /* 0x000fea0003800000 */
        .weak           $__internal_0_$__cuda_sm20_rem_u64
        .type           $__internal_0_$__cuda_sm20_rem_u64,@function
        .size           $__internal_0_$__cuda_sm20_rem_u64,(.L_x_7 - $__internal_0_$__cuda_sm20_rem_u64)
$__internal_0_$__cuda_sm20_rem_u64:
[----:B------:R-:W-:Y:S02]  /*0410*/  IMAD.MOV.U32 R12, RZ, RZ, R7 ;  /* 0x000000ffff0c7224 */ /* 0x000fe400078e0007 */
[----:B------:R-:W-:-:S04]  /*0420*/  IMAD.MOV.U32 R13, RZ, RZ, R0 ;  /* 0x000000ffff0d7224 */ /* 0x000fc800078e0000 */
[----:B------:R-:W0:Y:S08]  /*0430*/  I2F.U64.RP R12, R12 ;  /* 0x0000000c000c7312 */ /* 0x000e300000309000 */
[----:B0-----:R-:W0:Y:S02]  /*0440*/  MUFU.RCP R8, R12 ;  /* 0x0000000c00087308 */ /* 0x001e240000001000 */
[----:B0-----:R-:W-:-:S06]  /*0450*/  IADD3 R8, PT, PT, R8, 0x1ffffffe, RZ ;  /* 0x1ffffffe08087810 */ /* 0x001fcc0007ffe0ff */
[----:B------:R-:W0:Y:S02]  /*0460*/  F2I.U64.TRUNC R8, R8 ;  /* 0x0000000800087311 */ /* 0x000e24000020d800 */
[----:B0-----:R-:W-:-:S04]  /*0470*/  IMAD.WIDE.U32 R10, R8, R7, RZ ;  /* 0x00000007080a7225 */ /* 0x001fc800078e00ff */
[----:B------:R-:W-:Y:S01]  /*0480*/  IMAD R11, R8, R0, R11 ;  /* 0x00000000080b7224 */ /* 0x000fe200078e020b */
[----:B------:R-:W-:-:S03]  /*0490*/  IADD3 R15, P0, PT, RZ, -R10, RZ ;  /* 0x8000000aff0f7210 */ /* 0x000fc60007f1e0ff */
[----:B------:R-:W-:Y:S02]  /*04a0*/  IMAD R11, R9, R7, R11 ;  /* 0x00000007090b7224 */ /* 0x000fe400078e020b */
[----:B------:R-:W-:-:S04]  /*04b0*/  IMAD.HI.U32 R10, R8, R15, RZ ;  /* 0x0000000f080a7227 */ /* 0x000fc800078e00ff */
[----:B------:R-:W-:Y:S02]  /*04c0*/  IMAD.X R17, RZ, RZ, ~R11, P0 ;  /* 0x000000ffff117224 */ /* 0x000fe400000e0e0b */
[----:B------:R-:W-:Y:S02]  /*04d0*/  IMAD.MOV.U32 R11, RZ, RZ, R8 ;  /* 0x000000ffff0b7224 */ /* 0x000fe400078e0008 */
[-C--:B------:R-:W-:Y:S02]  /*04e0*/  IMAD R13, R9, R17.reuse, RZ ;  /* 0x00000011090d7224 */ /* 0x080fe400078e02ff */
[----:B------:R-:W-:-:S04]  /*04f0*/  IMAD.WIDE.U32 R10, P0, R8, R17, R10 ;  /* 0x00000011080a7225 */ /* 0x000fc8000780000a */
[----:B------:R-:W-:-:S04]  /*0500*/  IMAD.HI.U32 R17, R9, R17, RZ ;  /* 0x0000001109117227 */ /* 0x000fc800078e00ff */
[----:B------:R-:W-:-:S05]  /*0510*/  IMAD.HI.U32 R10, P1, R9, R15, R10 ;  /* 0x0000000f090a7227 */ /* 0x000fca000782000a */
[----:B------:R-:W-:Y:S02]  /*0520*/  IADD3 R11, P2, PT, R13, R10, RZ ;  /* 0x0000000a0d0b7210 */ /* 0x000fe40007f5e0ff */
[----:B------:R-:W-:-:S03]  /*0530*/  IADD3.X R10, PT, PT, R17, R9, RZ, P0, !PT ;  /* 0x00000009110a7210 */ /* 0x000fc600007fe4ff */
[----:B------:R-:W-:Y:S01]  /*0540*/  IMAD.WIDE.U32 R8, R11, R7, RZ ;  /* 0x000000070b087225 */ /* 0x000fe200078e00ff */
[----:B------:R-:W-:-:S03]  /*0550*/  IADD3.X R12, PT, PT, RZ, RZ, R10, P2, P1 ;  /* 0x000000ffff0c7210 */ /* 0x000fc600017e240a */
[----:B------:R-:W-:Y:S01]  /*0560*/  IMAD R9, R11, R0, R9 ;  /* 0x000000000b097224 */ /* 0x000fe200078e0209 */
[----:B------:R-:W-:-:S03]  /*0570*/  IADD3 R13, P0, PT, RZ, -R8, RZ ;  /* 0x80000008ff0d7210 */ /* 0x000fc60007f1e0ff */
[----:B------:R-:W-:Y:S02]  /*0580*/  IMAD R9, R12, R7, R9 ;  /* 0x000000070c097224 */ /* 0x000fe400078e0209 */
[----:B------:R-:W-:-:S04]  /*0590*/  IMAD.HI.U32 R10, R11, R13, RZ ;  /* 0x0000000d0b0a7227 */ /* 0x000fc800078e00ff */
[----:B------:R-:W-:-:S04]  /*05a0*/  IMAD.X R9, RZ, RZ, ~R9, P0 ;  /* 0x000000ffff097224 */ /* 0x000fc800000e0e09 */
[----:B------:R-:W-:-:S04]  /*05b0*/  IMAD.WIDE.U32 R10, P0, R11, R9, R10 ;  /* 0x000000090b0a7225 */ /* 0x000fc8000780000a */
[C---:B------:R-:W-:Y:S02]  /*05c0*/  IMAD R8, R12.reuse, R9, RZ ;  /* 0x000000090c087224 */ /* 0x040fe400078e02ff */
[----:B------:R-:W-:-:S04]  /*05d0*/  IMAD.HI.U32 R11, P1, R12, R13, R10 ;  /* 0x0000000d0c0b7227 */ /* 0x000fc8000782000a */
[----:B------:R-:W-:Y:S01]  /*05e0*/  IMAD.HI.U32 R9, R12, R9, RZ ;  /* 0x000000090c097227 */ /* 0x000fe200078e00ff */
[----:B------:R-:W-:-:S04]  /*05f0*/  IADD3 R11, P2, PT, R8, R11, RZ ;  /* 0x0000000b080b7210 */ /* 0x000fc80007f5e0ff */
[----:B------:R-:W-:Y:S01]  /*0600*/  IADD3.X R12, PT, PT, R9, R12, RZ, P0, !PT ;  /* 0x0000000c090c7210 */ /* 0x000fe200007fe4ff */
[----:B------:R-:W-:-:S03]  /*0610*/  IMAD.HI.U32 R8, R11, R4, RZ ;  /* 0x000000040b087227 */ /* 0x000fc600078e00ff */
[----:B------:R-:W-:Y:S01]  /*0620*/  IADD3.X R12, PT, PT, RZ, RZ, R12, P2, P1 ;  /* 0x000000ffff0c7210 */ /* 0x000fe200017e240c */
[----:B------:R-:W-:Y:S02]  /*0630*/  IMAD.MOV.U32 R9, RZ, RZ, RZ ;  /* 0x000000ffff097224 */ /* 0x000fe400078e00ff */
[----:B------:R-:W-:-:S04]  /*0640*/  IMAD.WIDE.U32 R8, R11, R5, R8 ;  /* 0x000000050b087225 */ /* 0x000fc800078e0008 */
[C---:B------:R-:W-:Y:S02]  /*0650*/  IMAD R11, R12.reuse, R5, RZ ;  /* 0x000000050c0b7224 */ /* 0x040fe400078e02ff */
[----:B------:R-:W-:-:S04]  /*0660*/  IMAD.HI.U32 R8, P0, R12, R4, R8 ;  /* 0x000000040c087227 */ /* 0x000fc80007800008 */
[----:B------:R-:W-:Y:S01]  /*0670*/  IMAD.HI.U32 R10, R12, R5, RZ ;  /* 0x000000050c0a7227 */ /* 0x000fe200078e00ff */
[----:B------:R-:W-:-:S04]  /*0680*/  IADD3 R11, P1, PT, R11, R8, RZ ;  /* 0x000000080b0b7210 */ /* 0x000fc80007f3e0ff */
[----:B------:R-:W-:Y:S01]  /*0690*/  IADD3.X R10, PT, PT, R10, RZ, RZ, P0, !PT ;  /* 0x000000ff0a0a7210 */ /* 0x000fe200007fe4ff */
[----:B------:R-:W-:-:S04]  /*06a0*/  IMAD.WIDE.U32 R8, R11, R7, RZ ;  /* 0x000000070b087225 */ /* 0x000fc800078e00ff */
[----:B------:R-:W-:Y:S01]  /*06b0*/  IMAD.X R10, RZ, RZ, R10, P1 ;  /* 0x000000ffff0a7224 */ /* 0x000fe200008e060a */
[----:B------:R-:W-:Y:S01]  /*06c0*/  IADD3 R12, P1, PT, -R8, R4, RZ ;  /* 0x00000004080c7210 */ /* 0x000fe20007f3e1ff */
[----:B------:R-:W-:-:S03]  /*06d0*/  IMAD R11, R11, R0, R9 ;  /* 0x000000000b0b7224 */ /* 0x000fc600078e0209 */
[-C--:B------:R-:W-:Y:S01]  /*06e0*/  ISETP.GE.U32.AND P0, PT, R12, R7.reuse, PT ;  /* 0x000000070c00720c */ /* 0x080fe20003f06070 */
[----:B------:R-:W-:-:S05]  /*06f0*/  IMAD R10, R10, R7, R11 ;  /* 0x000000070a0a7224 */ /* 0x000fca00078e020b */
[----:B------:R-:W-:Y:S02]  /*0700*/  IADD3.X R11, PT, PT, ~R10, R5, RZ, P1, !PT ;  /* 0x000000050a0b7210 */ /* 0x000fe40000ffe5ff */
[----:B------:R-:W-:Y:S02]  /*0710*/  IADD3 R8, P1, PT, -R7, R12, RZ ;  /* 0x0000000c07087210 */ /* 0x000fe40007f3e1ff */
[----:B------:R-:W-:-:S03]  /*0720*/  ISETP.GE.U32.AND.EX P0, PT, R11, R0, PT, P0 ;  /* 0x000000000b00720c */ /* 0x000fc60003f06100 */
[----:B------:R-:W-:Y:S01]  /*0730*/  IMAD.X R9, R11, 0x1, ~R0, P1 ;  /* 0x000000010b097824 */ /* 0x000fe200008e0e00 */
[----:B------:R-:W-:Y:S02]  /*0740*/  SEL R8, R8, R12, P0 ;  /* 0x0000000c08087207 */ /* 0x000fe40000000000 */
[----:B------:R-:W-:Y:S02]  /*0750*/  ISETP.NE.U32.AND P1, PT, R7, RZ, PT ;  /* 0x000000ff0700720c */ /* 0x000fe40003f25070 */
[----:B------:R-:W-:Y:S02]  /*0760*/  SEL R9, R9, R11, P0 ;  /* 0x0000000b09097207 */ /* 0x000fe40000000000 */
[----:B------:R-:W-:Y:S02]  /*0770*/  ISETP.GE.U32.AND P0, PT, R8, R7, PT ;  /* 0x000000070800720c */ /* 0x000fe40003f06070 */
[----:B------:R-:W-:Y:S02]  /*0780*/  IADD3 R10, P2, PT, -R7, R8, RZ ;  /* 0x00000008070a7210 */ /* 0x000fe40007f5e1ff */
[----:B------:R-:W-:-:S02]  /*0790*/  ISETP.GE.U32.AND.EX P0, PT, R9, R0, PT, P0 ;  /* 0x000000000900720c */ /* 0x000fc40003f06100 */
[-C--:B------:R-:W-:Y:S02]  /*07a0*/  IADD3.X R11, PT, PT, ~R0, R9.reuse, RZ, P2, !PT ;  /* 0x00000009000b7210 */ /* 0x080fe400017fe5ff */
[----:B------:R-:W-:Y:S01]  /*07b0*/  SEL R10, R10, R8, P0 ;  /* 0x000000080a0a7207 */ /* 0x000fe20000000000 */
[----:B------:R-:W-:Y:S01]  /*07c0*/  IMAD.MOV.U32 R8, RZ, RZ, R6 ;  /* 0x000000ffff087224 */ /* 0x000fe200078e0006 */
[----:B------:R-:W-:Y:S01]  /*07d0*/  SEL R11, R11, R9, P0 ;  /* 0x000000090b0b7207 */ /* 0x000fe20000000000 */
[----:B------:R-:W-:Y:S01]  /*07e0*/  HFMA2 R9, -RZ, RZ, 0, 0 ;  /* 0x00000000ff097431 */ /* 0x000fe200000001ff */
[----:B------:R-:W-:-:S04]  /*07f0*/  ISETP.NE.AND.EX P1, PT, R0, RZ, PT, P1 ;  /* 0x000000ff0000720c */ /* 0x000fc80003f25310 */
[----:B------:R-:W-:Y:S02]  /*0800*/  SEL R10, R10, 0xffffffff, P1 ;  /* 0xffffffff0a0a7807 */ /* 0x000fe40000800000 */
[----:B------:R-:W-:Y:S01]  /*0810*/  SEL R11, R11, 0xffffffff, P1 ;  /* 0xffffffff0b0b7807 */ /* 0x000fe20000800000 */
[----:B------:R-:W-:Y:S06]  /*0820*/  RET.REL.NODEC R8 `(_Z14booleNumKernelPyj) ;  /* 0xfffffff408f47950 */ /* 0x000fec0003c3ffff */
.L_x_6:
[----:B------:R-:W-:-:S00]  /*0830*/  BRA `(.L_x_6) ;  /* 0xfffffffc00fc7947 */ /* 0x000fc0000383ffff */
[----:B------:R-:W-:-:S00]  /*0840*/  NOP ;  /* 0x0000000000007918 */ /* 0x000fc00000000000 */
        /* <DEDUP_REMOVED lines=11> */
.L_x_7:


//--------------------- .nv.shared.reserved.0     --------------------------
	.section	.nv.shared.reserved.0,"aw",@nobits
	.weak		__nv_reservedSMEM_offset_0_alias
	.size		__nv_reservedSMEM_offset_0_alias, 0, 64
	.other		__nv_reservedSMEM_offset_0_alias,@"STO_CUDA_RESERVED_SHARED STV_DEFAULT"
__nv_reservedSMEM_offset_0_alias:
	.zero		0
	.zero		64


//--------------------- .nv.constant0._Z14booleNumKernelPyj --------------------------
	.section	.nv.constant0._Z14booleNumKernelPyj,"a",@progbits
	.sectionflags	@""
	.align	4
.nv.constant0._Z14booleNumKernelPyj:
	.zero		908


//--------------------- SYMBOLS --------------------------

	.type		.nv.reservedSmem.offset0,@object
	.size		.nv.reservedSmem.offset0,0x4
